	.headerflags	@"EF_CUDA_TEXMODE_UNIFIED EF_CUDA_64BIT_ADDRESS EF_CUDA_ACCELERATORS EF_CUDA_SM90 EF_CUDA_VIRTUAL_SM(EF_CUDA_SM90)"
	.elftype	@"ET_EXEC"


//--------------------- .nv.info                  --------------------------
	.section	.nv.info,"",@"SHT_CUDA_INFO"
	.align	4


	//----- nvinfo : EIATTR_REGCOUNT
	.align		4
        /*0000*/ 	.byte	0x04, 0x2f
        /*0002*/ 	.short	(.L_1 - .L_0)
	.align		4
.L_0:
        /*0004*/ 	.word	index@(triton_poi_fused_clone_2)
        /*0008*/ 	.word	0x0000000e


	//----- nvinfo : EIATTR_MIN_STACK_SIZE
	.align		4
.L_1:
        /*000c*/ 	.byte	0x04, 0x12
        /*000e*/ 	.short	(.L_3 - .L_2)
	.align		4
.L_2:
        /*0010*/ 	.word	index@(triton_poi_fused_clone_2)
        /*0014*/ 	.word	0x00000000


	//----- nvinfo : EIATTR_FRAME_SIZE
	.align		4
.L_3:
        /*0018*/ 	.byte	0x04, 0x11
        /*001a*/ 	.short	(.L_5 - .L_4)
	.align		4
.L_4:
        /*001c*/ 	.word	index@(triton_poi_fused_clone_2)
        /*0020*/ 	.word	0x00000000


	//----- nvinfo : EIATTR_MIN_STACK_SIZE
	.align		4
.L_5:
        /*0024*/ 	.byte	0x04, 0x12
        /*0026*/ 	.short	(.L_7 - .L_6)
	.align		4
.L_6:
        /*0028*/ 	.word	index@(triton_poi_fused_clone_2)
        /*002c*/ 	.word	0x00000000
.L_7:


//--------------------- .nv.info.triton_poi_fused_clone_2 --------------------------
	.section	.nv.info.triton_poi_fused_clone_2,"",@"SHT_CUDA_INFO"
	.sectionflags	@""
	.align	4


	//----- nvinfo : EIATTR_CUDA_API_VERSION
	.align		4
        /*0000*/ 	.byte	0x04, 0x37
        /*0002*/ 	.short	(.L_9 - .L_8)
.L_8:
        /*0004*/ 	.word	0x0000007c


	//----- nvinfo : EIATTR_KPARAM_INFO
	.align		4
.L_9:
        /*0008*/ 	.byte	0x04, 0x17
        /*000a*/ 	.short	(.L_11 - .L_10)
.L_10:
        /*000c*/ 	.word	0x00000000
        /*0010*/ 	.short	0x0003
        /*0012*/ 	.short	0x0018
        /*0014*/ 	.byte	0x00, 0xf0, 0x11, 0x00


	//----- nvinfo : EIATTR_KPARAM_INFO
	.align		4
.L_11:
        /*0018*/ 	.byte	0x04, 0x17
        /*001a*/ 	.short	(.L_13 - .L_12)
.L_12:
        /*001c*/ 	.word	0x00000000
        /*0020*/ 	.short	0x0002
        /*0022*/ 	.short	0x0010
        /*0024*/ 	.byte	0x00, 0xf4, 0x21, 0x00


	//----- nvinfo : EIATTR_KPARAM_INFO
	.align		4
.L_13:
        /*0028*/ 	.byte	0x04, 0x17
        /*002a*/ 	.short	(.L_15 - .L_14)
.L_14:
        /*002c*/ 	.word	0x00000000
        /*0030*/ 	.short	0x0001
        /*0032*/ 	.short	0x0008
        /*0034*/ 	.byte	0x00, 0xf4, 0x21, 0x00


	//----- nvinfo : EIATTR_KPARAM_INFO
	.align		4
.L_15:
        /*0038*/ 	.byte	0x04, 0x17
        /*003a*/ 	.short	(.L_17 - .L_16)
.L_16:
        /*003c*/ 	.word	0x00000000
        /*0040*/ 	.short	0x0000
        /*0042*/ 	.short	0x0000
        /*0044*/ 	.byte	0x00, 0xf4, 0x21, 0x00


	//----- nvinfo : EIATTR_SPARSE_MMA_MASK
	.align		4
.L_17:
        /*0048*/ 	.byte	0x03, 0x50
        /*004a*/ 	.short	0x0000


	//----- nvinfo : EIATTR_MAXREG_COUNT
	.align		4
        /*004c*/ 	.byte	0x03, 0x1b
        /*004e*/ 	.short	0x00ff


	//----- nvinfo : EIATTR_EXIT_INSTR_OFFSETS
	.align		4
        /*0050*/ 	.byte	0x04, 0x1c
        /*0052*/ 	.short	(.L_19 - .L_18)


	//   ....[0]....
.L_18:
        /*0054*/ 	.word	0x000003d0


	//   ....[1]....
        /*0058*/ 	.word	0x000003f0


	//----- nvinfo : EIATTR_REQNTID
	.align		4
.L_19:
        /*005c*/ 	.byte	0x04, 0x10
        /*005e*/ 	.short	(.L_21 - .L_20)
.L_20:
        /*0060*/ 	.word	0x00000080
        /*0064*/ 	.word	0x00000001
        /*0068*/ 	.word	0x00000001


	//----- nvinfo : EIATTR_CBANK_PARAM_SIZE
	.align		4
.L_21:
        /*006c*/ 	.byte	0x03, 0x19
        /*006e*/ 	.short	0x001c


	//----- nvinfo : EIATTR_PARAM_CBANK
	.align		4
        /*0070*/ 	.byte	0x04, 0x0a
        /*0072*/ 	.short	(.L_23 - .L_22)
	.align		4
.L_22:
        /*0074*/ 	.word	index@(.nv.constant0.triton_poi_fused_clone_2)
        /*0078*/ 	.short	0x0210
        /*007a*/ 	.short	0x001c


	//----- nvinfo : EIATTR_SW_WAR
	.align		4
.L_23:
        /*007c*/ 	.byte	0x04, 0x36
        /*007e*/ 	.short	(.L_25 - .L_24)
.L_24:
        /*0080*/ 	.word	0x00000008
.L_25:


//--------------------- .nv.callgraph             --------------------------
	.section	.nv.callgraph,"",@"SHT_CUDA_CALLGRAPH"
	.align	4
	.sectionentsize	8
	.align		4
        /*0000*/ 	.word	0x00000000
	.align		4
        /*0004*/ 	.word	0xffffffff
	.align		4
        /*0008*/ 	.word	0x00000000
	.align		4
        /*000c*/ 	.word	0xfffffffe
	.align		4
        /*0010*/ 	.word	0x00000000
	.align		4
        /*0014*/ 	.word	0xfffffffd
	.align		4
        /*0018*/ 	.word	0x00000000
	.align		4
        /*001c*/ 	.word	0xfffffffc


//--------------------- .text.triton_poi_fused_clone_2 --------------------------
	.section	.text.triton_poi_fused_clone_2,"ax",@progbits
	.align	128
        .global         triton_poi_fused_clone_2
        .type           triton_poi_fused_clone_2,@function
        .size           triton_poi_fused_clone_2,(.L_x_1 - triton_poi_fused_clone_2)
        .other          triton_poi_fused_clone_2,@"STO_CUDA_ENTRY STV_DEFAULT"
triton_poi_fused_clone_2:
.text.triton_poi_fused_clone_2:
[----:B------:R-:W0:Y:S02]  /*0000*/  LDC R1, c[0x0][0x28] ;  /* 0x00000a00ff017b82 */ /* 0x000e240000000800 */
[----:B------:R-:W1:Y:S01]  /*0010*/  S2R R0, SR_TID.X ;  /* 0x0000000000007919 */ /* 0x000e620000002100 */
[----:B------:R-:W-:Y:S01]  /*0020*/  ULDC.64 UR4, c[0x0][0x218] ;  /* 0x0000860000047ab9 */ /* 0x000fe20000000a00 */
[----:B------:R-:W2:Y:S01]  /*0030*/  S2R R3, SR_CTAID.X ;  /* 0x0000000000037919 */ /* 0x000ea20000002500 */
[----:B-1----:R-:W-:Y:S02]  /*0040*/  LOP3.LUT R0, R0, 0x7f, RZ, 0xc0, !PT ;  /* 0x0000007f00007812 */ /* 0x002fe400078ec0ff */
[----:B--2---:R-:W-:-:S03]  /*0050*/  SHF.R.S32.HI R2, RZ, 0x18, R3 ;  /* 0x00000018ff027819 */ /* 0x004fc60000011403 */
[----:B------:R-:W-:Y:S01]  /*0060*/  IMAD R0, R3, 0x80, R0 ;  /* 0x0000008003007824 */ /* 0x000fe200078e0200 */
[----:B------:R-:W-:-:S04]  /*0070*/  SGXT R3, R2, 0x1 ;  /* 0x000000010203781a */ /* 0x000fc80000000200 */
[----:B------:R-:W-:Y:S02]  /*0080*/  ISETP.GE.AND P0, PT, R0, 0x100, PT ;  /* 0x000001000000780c */ /* 0x000fe40003f06270 */
[CC--:B------:R-:W-:Y:S02]  /*0090*/  LEA.HI R2, R3.reuse, R0.reuse, RZ, 0x4 ;  /* 0x0000000003027211 */ /* 0x0c0fe400078f20ff */
[----:B------:R-:W-:Y:S02]  /*00a0*/  LEA.HI R4, R3, R0, RZ, 0x5 ;  /* 0x0000000003047211 */ /* 0x000fe400078f28ff */
[----:B------:R-:W-:Y:S02]  /*00b0*/  SHF.R.S32.HI R5, RZ, 0x4, R2 ;  /* 0x00000004ff057819 */ /* 0x000fe40000011402 */
[----:B------:R-:W-:Y:S02]  /*00c0*/  SHF.R.S32.HI R7, RZ, 0x5, R4 ;  /* 0x00000005ff077819 */ /* 0x000fe40000011404 */
[----:B------:R-:W-:-:S02]  /*00d0*/  LEA.HI R6, R2, R5, RZ, 0x1 ;  /* 0x0000000502067211 */ /* 0x000fc400078f08ff */
[----:B------:R-:W-:Y:S02]  /*00e0*/  LEA.HI R4, R4, R7, RZ, 0x1 ;  /* 0x0000000704047211 */ /* 0x000fe400078f08ff */
[----:B------:R-:W-:Y:S02]  /*00f0*/  LEA.HI R8, R3, R0, RZ, 0x6 ;  /* 0x0000000003087211 */ /* 0x000fe400078f30ff */
[----:B------:R-:W-:Y:S02]  /*0100*/  LOP3.LUT R6, R6, 0x7ffffffe, RZ, 0xc0, !PT ;  /* 0x7ffffffe06067812 */ /* 0x000fe400078ec0ff */
[----:B------:R-:W-:Y:S02]  /*0110*/  LOP3.LUT R4, R4, 0xfffffffe, RZ, 0xc0, !PT ;  /* 0xfffffffe04047812 */ /* 0x000fe400078ec0ff */
[----:B------:R-:W-:Y:S01]  /*0120*/  LOP3.LUT R3, R2, 0xfffffff0, RZ, 0xc0, !PT ;  /* 0xfffffff002037812 */ /* 0x000fe200078ec0ff */
[----:B------:R-:W-:Y:S01]  /*0130*/  IMAD.IADD R5, R5, 0x1, -R6 ;  /* 0x0000000105057824 */ /* 0x000fe200078e0a06 */
[----:B------:R-:W-:Y:S01]  /*0140*/  LOP3.LUT R2, R8, 0xffffffc0, RZ, 0xc0, !PT ;  /* 0xffffffc008027812 */ /* 0x000fe200078ec0ff */
[----:B------:R-:W-:Y:S01]  /*0150*/  IMAD.IADD R4, R7, 0x1, -R4 ;  /* 0x0000000107047824 */ /* 0x000fe200078e0a04 */
[----:B------:R-:W-:-:S02]  /*0160*/  SHF.R.S32.HI R8, RZ, 0x6, R8 ;  /* 0x00000006ff087819 */ /* 0x000fc40000011408 */
[----:B------:R-:W-:Y:S01]  /*0170*/  IADD3 R9, R2, R0, -R3 ;  /* 0x0000000002097210 */ /* 0x000fe20007ffe803 */
[----:B------:R-:W-:-:S04]  /*0180*/  IMAD R6, R5, 0x2, R4 ;  /* 0x0000000205067824 */ /* 0x000fc800078e0204 */
[----:B------:R-:W-:Y:S01]  /*0190*/  IMAD R8, R8, -0x20, R9 ;  /* 0xffffffe008087824 */ /* 0x000fe200078e0209 */
[C---:B------:R-:W-:Y:S01]  /*01a0*/  ISETP.GT.AND P3, PT, R6.reuse, 0x1, !P0 ;  /* 0x000000010600780c */ /* 0x040fe20004764270 */
[----:B------:R-:W-:-:S05]  /*01b0*/  IMAD.SHL.U32 R7, R6, 0x10, RZ ;  /* 0x0000001006077824 */ /* 0x000fca00078e00ff */
[----:B------:R-:W-:Y:S02]  /*01c0*/  SHF.R.S32.HI R3, RZ, 0x1f, R7 ;  /* 0x0000001fff037819 */ /* 0x000fe40000011407 */
[----:B------:R-:W-:-:S04]  /*01d0*/  IADD3 R2, P1, R7, R8, RZ ;  /* 0x0000000807027210 */ /* 0x000fc80007f3e0ff */
[----:B------:R-:W-:Y:S01]  /*01e0*/  LEA.HI.X.SX32 R3, R8, R3, 0x1, P1 ;  /* 0x0000000308037211 */ /* 0x000fe200008f0eff */
[----:B------:R-:W-:Y:S01]  /*01f0*/  IMAD.MOV.U32 R8, RZ, RZ, RZ ;  /* 0x000000ffff087224 */ /* 0x000fe200078e00ff */
[----:B------:R-:W-:-:S04]  /*0200*/  LEA R4, P1, R2, UR4, 0x2 ;  /* 0x0000000402047c11 */ /* 0x000fc8000f8210ff */
[----:B------:R-:W-:Y:S01]  /*0210*/  LEA.HI.X R5, R2, UR5, R3, 0x2, P1 ;  /* 0x0000000502057c11 */ /* 0x000fe200088f1403 */
[----:B------:R-:W-:Y:S01]  /*0220*/  ULDC.64 UR4, c[0x0][0x208] ;  /* 0x0000820000047ab9 */ /* 0x000fe20000000a00 */
[----:B------:R-:W1:Y:S03]  /*0230*/  LDC.64 R2, c[0x0][0x210] ;  /* 0x00008400ff027b82 */ /* 0x000e660000000a00 */
[----:B------:R-:W2:Y:S01]  /*0240*/  @P3 LDG.E R8, desc[UR4][R4.64+-0x80] ;  /* 0xffff800404083981 */ /* 0x000ea2000c1e1900 */
[----:B------:R-:W-:Y:S01]  /*0250*/  ISETP.GE.AND P1, PT, R6, 0x2, PT ;  /* 0x000000020600780c */ /* 0x000fe20003f26270 */
[----:B------:R-:W-:Y:S02]  /*0260*/  IMAD.IADD R7, R7, 0x1, R9 ;  /* 0x0000000107077824 */ /* 0x000fe400078e0209 */
[----:B------:R-:W-:Y:S01]  /*0270*/  IMAD.MOV.U32 R6, RZ, RZ, RZ ;  /* 0x000000ffff067224 */ /* 0x000fe200078e00ff */
[----:B------:R-:W-:Y:S01]  /*0280*/  ISETP.LT.AND P2, PT, R0, 0x100, !P1 ;  /* 0x000001000000780c */ /* 0x000fe20004f41270 */
[----:B-1----:R-:W-:-:S12]  /*0290*/  IMAD.WIDE R2, R7, 0x4, R2 ;  /* 0x0000000407027825 */ /* 0x002fd800078e0202 */
[----:B------:R1:W3:Y:S02]  /*02a0*/  @P2 LDG.E R6, desc[UR4][R2.64] ;  /* 0x0000000402062981 */ /* 0x0002e4000c1e1900 */
[----:B-1----:R-:W-:Y:S01]  /*02b0*/  IMAD.MOV.U32 R3, RZ, RZ, 0x3e800000 ;  /* 0x3e800000ff037424 */ /* 0x002fe200078e00ff */
[----:B--2---:R-:W-:-:S05]  /*02c0*/  SEL R8, R8, RZ, P3 ;  /* 0x000000ff08087207 */ /* 0x004fca0001800000 */
[----:B------:R-:W-:-:S04]  /*02d0*/  FADD R7, RZ, -R8 ;  /* 0x80000008ff077221 */ /* 0x000fc80000000000 */
[----:B------:R-:W-:-:S05]  /*02e0*/  FMUL R9, R7, 1.4426950216293334961 ;  /* 0x3fb8aa3b07097820 */ /* 0x000fca0000400000 */
[----:B------:R-:W-:Y:S02]  /*02f0*/  FSETP.GEU.AND P3, PT, R9, -126, PT ;  /* 0xc2fc00000900780b */ /* 0x000fe40003f6e000 */
[----:B---3--:R-:W-:-:S11]  /*0300*/  SEL R7, R6, RZ, P2 ;  /* 0x000000ff06077207 */ /* 0x008fd60001000000 */
[----:B------:R-:W-:-:S04]  /*0310*/  @!P3 FMUL R9, R9, 0.5 ;  /* 0x3f0000000909b820 */ /* 0x000fc80000400000 */
[----:B------:R-:W1:Y:S02]  /*0320*/  MUFU.EX2 R4, R9 ;  /* 0x0000000900047308 */ /* 0x000e640000000800 */
[----:B-1----:R-:W-:-:S04]  /*0330*/  @!P3 FMUL R4, R4, R4 ;  /* 0x000000040404b220 */ /* 0x002fc80000400000 */
[----:B------:R-:W-:Y:S02]  /*0340*/  FADD R10, R4, 1 ;  /* 0x3f800000040a7421 */ /* 0x000fe40000000000 */
[----:B------:R-:W1:Y:S03]  /*0350*/  LDC.64 R4, c[0x0][0x220] ;  /* 0x00008800ff047b82 */ /* 0x000e660000000a00 */
[----:B------:R-:W-:-:S04]  /*0360*/  FSETP.GT.AND P3, PT, R10, 8.50705917302346158658e+37, PT ;  /* 0x7e8000000a00780b */ /* 0x000fc80003f64000 */
[----:B------:R-:W-:-:S09]  /*0370*/  FSEL R3, R3, 1, P3 ;  /* 0x3f80000003037808 */ /* 0x000fd20001800000 */
[----:B------:R-:W-:-:S06]  /*0380*/  @P3 FMUL R10, R10, 0.25 ;  /* 0x3e8000000a0a3820 */ /* 0x000fcc0000400000 */
[----:B------:R-:W2:Y:S02]  /*0390*/  MUFU.RCP R10, R10 ;  /* 0x0000000a000a7308 */ /* 0x000ea40000001000 */
[----:B--2---:R-:W-:Y:S01]  /*03a0*/  FMUL R11, R10, R3 ;  /* 0x000000030a0b7220 */ /* 0x004fe20000400000 */
[----:B-1----:R-:W-:-:S04]  /*03b0*/  IMAD.WIDE R2, R0, 0x4, R4 ;  /* 0x0000000400027825 */ /* 0x002fc800078e0204 */
[----:B------:R-:W-:Y:S01]  /*03c0*/  @P1 FMUL R7, R8, R11 ;  /* 0x0000000b08071220 */ /* 0x000fe20000400000 */
[----:B------:R-:W-:Y:S06]  /*03d0*/  @P0 EXIT ;  /* 0x000000000000094d */ /* 0x000fec0003800000 */
[----:B------:R-:W-:Y:S01]  /*03e0*/  STG.E desc[UR4][R2.64], R7 ;  /* 0x0000000702007986 */ /* 0x000fe2000c101904 */
[----:B------:R-:W-:Y:S05]  /*03f0*/  EXIT ;  /* 0x000000000000794d */ /* 0x000fea0003800000 */
.L_x_0:
[----:B------:R-:W-:-:S00]  /*0400*/  BRA `(.L_x_0) ;  /* 0xfffffffc00fc7947 */ /* 0x000fc0000383ffff */
[----:B------:R-:W-:-:S00]  /*0410*/  NOP ;  /* 0x0000000000007918 */ /* 0x000fc00000000000 */
        /* <DEDUP_REMOVED lines=14> */
.L_x_1:


//--------------------- .nv.constant0.triton_poi_fused_clone_2 --------------------------
	.section	.nv.constant0.triton_poi_fused_clone_2,"a",@progbits
	.sectionflags	@""
	.align	4
.nv.constant0.triton_poi_fused_clone_2:
	.zero		556
